	.headerflags	@"EF_CUDA_TEXMODE_UNIFIED EF_CUDA_64BIT_ADDRESS EF_CUDA_ACCELERATORS EF_CUDA_SM90 EF_CUDA_VIRTUAL_SM(EF_CUDA_SM90)"
	.elftype	@"ET_EXEC"


//--------------------- .nv.info                  --------------------------
	.section	.nv.info,"",@"SHT_CUDA_INFO"
	.align	4


	//----- nvinfo : EIATTR_REGCOUNT
	.align		4
        /*0000*/ 	.byte	0x04, 0x2f
        /*0002*/ 	.short	(.L_3 - .L_2)
	.align		4
.L_2:
        /*0004*/ 	.word	index@(triton_poi_fused__native_batch_norm_legit_no_training_relu_6)
        /*0008*/ 	.word	0x00000024


	//----- nvinfo : EIATTR_MIN_STACK_SIZE
	.align		4
.L_3:
        /*000c*/ 	.byte	0x04, 0x12
        /*000e*/ 	.short	(.L_5 - .L_4)
	.align		4
.L_4:
        /*0010*/ 	.word	index@(triton_poi_fused__native_batch_norm_legit_no_training_relu_6)
        /*0014*/ 	.word	0x00000000


	//----- nvinfo : EIATTR_FRAME_SIZE
	.align		4
.L_5:
        /*0018*/ 	.byte	0x04, 0x11
        /*001a*/ 	.short	(.L_7 - .L_6)
	.align		4
.L_6:
        /*001c*/ 	.word	index@(triton_poi_fused__native_batch_norm_legit_no_training_relu_6)
        /*0020*/ 	.word	0x00000000


	//----- nvinfo : EIATTR_MIN_STACK_SIZE
	.align		4
.L_7:
        /*0024*/ 	.byte	0x04, 0x12
        /*0026*/ 	.short	(.L_9 - .L_8)
	.align		4
.L_8:
        /*0028*/ 	.word	index@(triton_poi_fused__native_batch_norm_legit_no_training_relu_6)
        /*002c*/ 	.word	0x00000000
.L_9:


//--------------------- .nv.info.triton_poi_fused__native_batch_norm_legit_no_training_relu_6 --------------------------
	.section	.nv.info.triton_poi_fused__native_batch_norm_legit_no_training_relu_6,"",@"SHT_CUDA_INFO"
	.sectionflags	@""
	.align	4


	//----- nvinfo : EIATTR_CUDA_API_VERSION
	.align		4
        /*0000*/ 	.byte	0x04, 0x37
        /*0002*/ 	.short	(.L_11 - .L_10)
.L_10:
        /*0004*/ 	.word	0x0000007c


	//----- nvinfo : EIATTR_KPARAM_INFO
	.align		4
.L_11:
        /*0008*/ 	.byte	0x04, 0x17
        /*000a*/ 	.short	(.L_13 - .L_12)
.L_12:
        /*000c*/ 	.word	0x00000000
        /*0010*/ 	.short	0x0006
        /*0012*/ 	.short	0x0030
        /*0014*/ 	.byte	0x00, 0xf0, 0x11, 0x00


	//----- nvinfo : EIATTR_KPARAM_INFO
	.align		4
.L_13:
        /*0018*/ 	.byte	0x04, 0x17
        /*001a*/ 	.short	(.L_15 - .L_14)
.L_14:
        /*001c*/ 	.word	0x00000000
        /*0020*/ 	.short	0x0005
        /*0022*/ 	.short	0x0028
        /*0024*/ 	.byte	0x00, 0xf4, 0x21, 0x00


	//----- nvinfo : EIATTR_KPARAM_INFO
	.align		4
.L_15:
        /*0028*/ 	.byte	0x04, 0x17
        /*002a*/ 	.short	(.L_17 - .L_16)
.L_16:
        /*002c*/ 	.word	0x00000000
        /*0030*/ 	.short	0x0004
        /*0032*/ 	.short	0x0020
        /*0034*/ 	.byte	0x00, 0xf4, 0x21, 0x00


	//----- nvinfo : EIATTR_KPARAM_INFO
	.align		4
.L_17:
        /*0038*/ 	.byte	0x04, 0x17
        /*003a*/ 	.short	(.L_19 - .L_18)
.L_18:
        /*003c*/ 	.word	0x00000000
        /*0040*/ 	.short	0x0003
        /*0042*/ 	.short	0x0018
        /*0044*/ 	.byte	0x00, 0xf4, 0x21, 0x00


	//----- nvinfo : EIATTR_KPARAM_INFO
	.align		4
.L_19:
        /*0048*/ 	.byte	0x04, 0x17
        /*004a*/ 	.short	(.L_21 - .L_20)
.L_20:
        /*004c*/ 	.word	0x00000000
        /*0050*/ 	.short	0x0002
        /*0052*/ 	.short	0x0010
        /*0054*/ 	.byte	0x00, 0xf4, 0x21, 0x00


	//----- nvinfo : EIATTR_KPARAM_INFO
	.align		4
.L_21:
        /*0058*/ 	.byte	0x04, 0x17
        /*005a*/ 	.short	(.L_23 - .L_22)
.L_22:
        /*005c*/ 	.word	0x00000000
        /*0060*/ 	.short	0x0001
        /*0062*/ 	.short	0x0008
        /*0064*/ 	.byte	0x00, 0xf4, 0x21, 0x00


	//----- nvinfo : EIATTR_KPARAM_INFO
	.align		4
.L_23:
        /*0068*/ 	.byte	0x04, 0x17
        /*006a*/ 	.short	(.L_25 - .L_24)
.L_24:
        /*006c*/ 	.word	0x00000000
        /*0070*/ 	.short	0x0000
        /*0072*/ 	.short	0x0000
        /*0074*/ 	.byte	0x00, 0xf4, 0x21, 0x00


	//----- nvinfo : EIATTR_SPARSE_MMA_MASK
	.align		4
.L_25:
        /*0078*/ 	.byte	0x03, 0x50
        /*007a*/ 	.short	0x0000


	//----- nvinfo : EIATTR_MAXREG_COUNT
	.align		4
        /*007c*/ 	.byte	0x03, 0x1b
        /*007e*/ 	.short	0x00ff


	//----- nvinfo : EIATTR_EXIT_INSTR_OFFSETS
	.align		4
        /*0080*/ 	.byte	0x04, 0x1c
        /*0082*/ 	.short	(.L_27 - .L_26)


	//   ....[0]....
.L_26:
        /*0084*/ 	.word	0x00000b30


	//   ....[1]....
        /*0088*/ 	.word	0x00000b50


	//----- nvinfo : EIATTR_REQNTID
	.align		4
.L_27:
        /*008c*/ 	.byte	0x04, 0x10
        /*008e*/ 	.short	(.L_29 - .L_28)
.L_28:
        /*0090*/ 	.word	0x00000080
        /*0094*/ 	.word	0x00000001
        /*0098*/ 	.word	0x00000001


	//----- nvinfo : EIATTR_CBANK_PARAM_SIZE
	.align		4
.L_29:
        /*009c*/ 	.byte	0x03, 0x19
        /*009e*/ 	.short	0x0034


	//----- nvinfo : EIATTR_PARAM_CBANK
	.align		4
        /*00a0*/ 	.byte	0x04, 0x0a
        /*00a2*/ 	.short	(.L_31 - .L_30)
	.align		4
.L_30:
        /*00a4*/ 	.word	index@(.nv.constant0.triton_poi_fused__native_batch_norm_legit_no_training_relu_6)
        /*00a8*/ 	.short	0x0210
        /*00aa*/ 	.short	0x0034


	//----- nvinfo : EIATTR_SW_WAR
	.align		4
.L_31:
        /*00ac*/ 	.byte	0x04, 0x36
        /*00ae*/ 	.short	(.L_33 - .L_32)
.L_32:
        /*00b0*/ 	.word	0x00000008
.L_33:


//--------------------- .nv.callgraph             --------------------------
	.section	.nv.callgraph,"",@"SHT_CUDA_CALLGRAPH"
	.align	4
	.sectionentsize	8
	.align		4
        /*0000*/ 	.word	0x00000000
	.align		4
        /*0004*/ 	.word	0xffffffff
	.align		4
        /*0008*/ 	.word	0x00000000
	.align		4
        /*000c*/ 	.word	0xfffffffe
	.align		4
        /*0010*/ 	.word	0x00000000
	.align		4
        /*0014*/ 	.word	0xfffffffd
	.align		4
        /*0018*/ 	.word	0x00000000
	.align		4
        /*001c*/ 	.word	0xfffffffc


//--------------------- .nv.constant4             --------------------------
	.section	.nv.constant4,"a",@progbits
	.align	8
	.align		8
.nv.constant4:
        /*0000*/ 	.dword	_$_str
	.align		8
        /*0008*/ 	.dword	_$_str_$_2


//--------------------- .text.triton_poi_fused__native_batch_norm_legit_no_training_relu_6 --------------------------
	.section	.text.triton_poi_fused__native_batch_norm_legit_no_training_relu_6,"ax",@progbits
	.align	128
        .global         triton_poi_fused__native_batch_norm_legit_no_training_relu_6
        .type           triton_poi_fused__native_batch_norm_legit_no_training_relu_6,@function
        .size           triton_poi_fused__native_batch_norm_legit_no_training_relu_6,(.L_x_1 - triton_poi_fused__native_batch_norm_legit_no_training_relu_6)
        .other          triton_poi_fused__native_batch_norm_legit_no_training_relu_6,@"STO_CUDA_ENTRY STV_DEFAULT"
triton_poi_fused__native_batch_norm_legit_no_training_relu_6:
.text.triton_poi_fused__native_batch_norm_legit_no_training_relu_6:
[----:B------:R-:W0:Y:S02]  /*0000*/  LDC R1, c[0x0][0x28] ;  /* 0x00000a00ff017b82 */ /* 0x000e240000000800 */
[----:B------:R-:W1:Y:S01]  /*0010*/  S2R R0, SR_TID.X ;  /* 0x0000000000007919 */ /* 0x000e620000002100 */
[----:B------:R-:W2:Y:S01]  /*0020*/  LDC.64 R28, c[0x0][0x220] ;  /* 0x00008800ff1c7b82 */ /* 0x000ea20000000a00 */
[----:B------:R-:W3:Y:S07]  /*0030*/  S2R R3, SR_CTAID.X ;  /* 0x0000000000037919 */ /* 0x000eee0000002500 */
[----:B------:R-:W4:Y:S01]  /*0040*/  LDC.64 R32, c[0x0][0x210] ;  /* 0x00008400ff207b82 */ /* 0x000f220000000a00 */
[----:B------:R-:W-:Y:S01]  /*0050*/  ULDC.64 UR4, c[0x0][0x208] ;  /* 0x0000820000047ab9 */ /* 0x000fe20000000a00 */
[----:B------:R-:W-:-:S02]  /*0060*/  CS2R R4, SRZ ;  /* 0x0000000000047805 */ /* 0x000fc4000001ff00 */
[----:B------:R-:W-:Y:S02]  /*0070*/  CS2R R6, SRZ ;  /* 0x0000000000067805 */ /* 0x000fe4000001ff00 */
[----:B------:R-:W-:Y:S02]  /*0080*/  CS2R R8, SRZ ;  /* 0x0000000000087805 */ /* 0x000fe4000001ff00 */
[----:B------:R-:W-:Y:S01]  /*0090*/  CS2R R10, SRZ ;  /* 0x00000000000a7805 */ /* 0x000fe2000001ff00 */
[----:B------:R-:W5:Y:S01]  /*00a0*/  LDC.64 R30, c[0x0][0x218] ;  /* 0x00008600ff1e7b82 */ /* 0x000f620000000a00 */
[----:B-1----:R-:W-:-:S04]  /*00b0*/  SHF.L.U32 R0, R0, 0x2, RZ ;  /* 0x0000000200007819 */ /* 0x002fc800000006ff */
[----:B------:R-:W-:Y:S02]  /*00c0*/  LOP3.LUT R0, R0, 0x1fc, RZ, 0xc0, !PT ;  /* 0x000001fc00007812 */ /* 0x000fe400078ec0ff */
[----:B---3--:R-:W-:Y:S02]  /*00d0*/  SHF.R.S32.HI R2, RZ, 0x15, R3 ;  /* 0x00000015ff027819 */ /* 0x008fe40000011403 */
[----:B------:R-:W-:Y:S02]  /*00e0*/  LEA R0, R3, R0, 0xa ;  /* 0x0000000003007211 */ /* 0x000fe400078e50ff */
[----:B------:R-:W-:Y:S02]  /*00f0*/  SGXT R3, R2, 0x1 ;  /* 0x000000010203781a */ /* 0x000fe40000000200 */
[----:B------:R-:W-:Y:S02]  /*0100*/  ISETP.GE.AND P1, PT, R0, 0x38400, PT ;  /* 0x000384000000780c */ /* 0x000fe40003f26270 */
[----:B------:R-:W-:-:S02]  /*0110*/  CS2R R12, SRZ ;  /* 0x00000000000c7805 */ /* 0x000fc4000001ff00 */
[----:B------:R-:W-:Y:S02]  /*0120*/  LEA.HI R3, R3, R0, RZ, 0x6 ;  /* 0x0000000003037211 */ /* 0x000fe400078f30ff */
[----:B------:R-:W-:Y:S01]  /*0130*/  CS2R R14, SRZ ;  /* 0x00000000000e7805 */ /* 0x000fe2000001ff00 */
[----:B----4-:R-:W-:Y:S01]  /*0140*/  IMAD.WIDE R32, R0, 0x4, R32 ;  /* 0x0000000400207825 */ /* 0x010fe200078e0220 */
[----:B------:R-:W-:-:S04]  /*0150*/  LOP3.LUT R3, R3, 0xffffffc0, RZ, 0xc0, !PT ;  /* 0xffffffc003037812 */ /* 0x000fc800078ec0ff */
[----:B------:R-:W-:Y:S01]  /*0160*/  IADD3 R2, R0, -R3, RZ ;  /* 0x8000000300027210 */ /* 0x000fe20007ffe0ff */
[----:B------:R-:W3:Y:S04]  /*0170*/  @!P1 LDG.E.128 R4, desc[UR4][R32.64] ;  /* 0x0000000420049981 */ /* 0x000ee8000c1e1d00 */
[----:B--2---:R-:W-:-:S04]  /*0180*/  IMAD.WIDE R28, R2, 0x4, R28 ;  /* 0x00000004021c7825 */ /* 0x004fc800078e021c */
[----:B-----5:R-:W-:Y:S01]  /*0190*/  IMAD.WIDE R30, R2, 0x4, R30 ;  /* 0x00000004021e7825 */ /* 0x020fe200078e021e */
[----:B------:R-:W2:Y:S04]  /*01a0*/  @!P1 LDG.E.EL.128 R12, desc[UR4][R28.64] ;  /* 0x000000041c0c9981 */ /* 0x000ea8000c2e1d00 */
[----:B------:R-:W3:Y:S01]  /*01b0*/  @!P1 LDG.E.EL.128 R8, desc[UR4][R30.64] ;  /* 0x000000041e089981 */ /* 0x000ee2000c2e1d00 */
[----:B------:R-:W-:-:S04]  /*01c0*/  IADD3 R3, R0, 0x200, RZ ;  /* 0x0000020000037810 */ /* 0x000fc80007ffe0ff */
[----:B------:R-:W-:Y:S02]  /*01d0*/  ISETP.GE.AND P0, PT, R3, 0x38400, PT ;  /* 0x000384000300780c */ /* 0x000fe40003f06270 */
[----:B------:R-:W-:Y:S02]  /*01e0*/  CS2R R24, SRZ ;  /* 0x0000000000187805 */ /* 0x000fe4000001ff00 */
[----:B------:R-:W-:Y:S02]  /*01f0*/  CS2R R26, SRZ ;  /* 0x00000000001a7805 */ /* 0x000fe4000001ff00 */
[----:B------:R-:W-:Y:S02]  /*0200*/  CS2R R16, SRZ ;  /* 0x0000000000107805 */ /* 0x000fe4000001ff00 */
[----:B------:R-:W-:Y:S02]  /*0210*/  CS2R R18, SRZ ;  /* 0x0000000000127805 */ /* 0x000fe4000001ff00 */
[----:B------:R-:W-:-:S02]  /*0220*/  CS2R R20, SRZ ;  /* 0x0000000000147805 */ /* 0x000fc4000001ff00 */
[----:B------:R-:W-:Y:S01]  /*0230*/  CS2R R22, SRZ ;  /* 0x0000000000167805 */ /* 0x000fe2000001ff00 */
[----:B------:R-:W4:Y:S04]  /*0240*/  @!P0 LDG.E.EL.128 R24, desc[UR4][R28.64] ;  /* 0x000000041c188981 */ /* 0x000f28000c2e1d00 */
[----:B------:R-:W5:Y:S04]  /*0250*/  @!P0 LDG.E.128 R16, desc[UR4][R32.64+0x800] ;  /* 0x0008000420108981 */ /* 0x000f68000c1e1d00 */
[----:B------:R1:W5:Y:S01]  /*0260*/  @!P0 LDG.E.EL.128 R20, desc[UR4][R30.64] ;  /* 0x000000041e148981 */ /* 0x000362000c2e1d00 */
[----:B------:R-:W-:Y:S01]  /*0270*/  HFMA2.MMA R3, -RZ, RZ, 1.625, 0 ;  /* 0x3e800000ff037435 */ /* 0x000fe200000001ff */
[----:B-1----:R-:W1:Y:S02]  /*0280*/  LDC.64 R30, c[0x0][0x230] ;  /* 0x00008c00ff1e7b82 */ /* 0x002e640000000a00 */
[----:B-1----:R-:W-:-:S04]  /*0290*/  IMAD.WIDE R30, R2, 0x4, R30 ;  /* 0x00000004021e7825 */ /* 0x002fc800078e021e */
[----:B--2---:R-:W-:Y:S01]  /*02a0*/  FADD R12, R12, 9.9999997473787516356e-06 ;  /* 0x3727c5ac0c0c7421 */ /* 0x004fe20000000000 */
[----:B---3--:R-:W-:-:S05]  /*02b0*/  FADD R5, -R9, R5 ;  /* 0x0000000509057221 */ /* 0x008fca0000000100 */
[----:B------:R-:W1:Y:S01]  /*02c0*/  MUFU.SQRT R12, R12 ;  /* 0x0000000c000c7308 */ /* 0x000e620000002000 */
[----:B------:R-:W-:Y:S01]  /*02d0*/  FADD R9, R13, 9.9999997473787516356e-06 ;  /* 0x3727c5ac0d097421 */ /* 0x000fe20000000000 */
[----:B------:R-:W-:Y:S01]  /*02e0*/  FADD R4, -R8, R4 ;  /* 0x0000000408047221 */ /* 0x000fe20000000100 */
[----:B------:R-:W-:Y:S01]  /*02f0*/  FADD R8, R14, 9.9999997473787516356e-06 ;  /* 0x3727c5ac0e087421 */ /* 0x000fe20000000000 */
[----:B------:R-:W-:-:S04]  /*0300*/  FADD R14, R15, 9.9999997473787516356e-06 ;  /* 0x3727c5ac0f0e7421 */ /* 0x000fc80000000000 */
[----:B------:R-:W2:Y:S01]  /*0310*/  MUFU.SQRT R9, R9 ;  /* 0x0000000900097308 */ /* 0x000ea20000002000 */
[----:B-1----:R-:W-:-:S07]  /*0320*/  FSETP.GT.AND P5, PT, R12, 8.50705917302346158658e+37, PT ;  /* 0x7e8000000c00780b */ /* 0x002fce0003fa4000 */
[----:B------:R-:W1:Y:S01]  /*0330*/  MUFU.SQRT R8, R8 ;  /* 0x0000000800087308 */ /* 0x000e620000002000 */
[----:B------:R-:W-:Y:S01]  /*0340*/  FSETP.GEU.AND P2, PT, R12, 1.175494350822287508e-38, PT ;  /* 0x008000000c00780b */ /* 0x000fe20003f4e000 */
[----:B----4-:R-:W-:-:S06]  /*0350*/  FADD R24, R24, 9.9999997473787516356e-06 ;  /* 0x3727c5ac18187421 */ /* 0x010fcc0000000000 */
[----:B------:R-:W3:Y:S01]  /*0360*/  MUFU.SQRT R14, R14 ;  /* 0x0000000e000e7308 */ /* 0x000ee20000002000 */
[C---:B--2---:R-:W-:Y:S01]  /*0370*/  FSETP.GT.AND P3, PT, R9.reuse, 8.50705917302346158658e+37, PT ;  /* 0x7e8000000900780b */ /* 0x044fe20003f64000 */
[----:B------:R-:W-:Y:S01]  /*0380*/  FADD R10, -R10, R6 ;  /* 0x000000060a0a7221 */ /* 0x000fe20000000100 */
[----:B------:R-:W-:Y:S01]  /*0390*/  FSETP.GEU.AND P4, PT, R9, 1.175494350822287508e-38, PT ;  /* 0x008000000900780b */ /* 0x000fe20003f8e000 */
[----:B------:R-:W-:Y:S01]  /*03a0*/  @P5 FMUL R12, R12, 0.25 ;  /* 0x3e8000000c0c5820 */ /* 0x000fe20000400000 */
[----:B------:R-:W-:-:S03]  /*03b0*/  FSEL R6, R3, 1, P5 ;  /* 0x3f80000003067808 */ /* 0x000fc60002800000 */
[----:B------:R-:W2:Y:S01]  /*03c0*/  MUFU.SQRT R15, R24 ;  /* 0x00000018000f7308 */ /* 0x000ea20000002000 */
[----:B------:R-:W-:Y:S01]  /*03d0*/  FADD R13, R25, 9.9999997473787516356e-06 ;  /* 0x3727c5ac190d7421 */ /* 0x000fe20000000000 */
[----:B------:R-:W-:Y:S01]  /*03e0*/  FADD R26, R26, 9.9999997473787516356e-06 ;  /* 0x3727c5ac1a1a7421 */ /* 0x000fe20000000000 */
[----:B------:R-:W-:Y:S01]  /*03f0*/  @!P2 FMUL R12, R12, 16777216 ;  /* 0x4b8000000c0ca820 */ /* 0x000fe20000400000 */
[----:B------:R-:W-:Y:S01]  /*0400*/  @!P2 FMUL R6, R6, 16777216 ;  /* 0x4b8000000606a820 */ /* 0x000fe20000400000 */
[----:B-1----:R-:W-:Y:S01]  /*0410*/  FSETP.GT.AND P6, PT, R8, 8.50705917302346158658e+37, PT ;  /* 0x7e8000000800780b */ /* 0x002fe20003fc4000 */
[----:B-----5:R-:W-:Y:S01]  /*0420*/  FADD R16, -R20, R16 ;  /* 0x0000001014107221 */ /* 0x020fe20000000100 */
[----:B---3--:R-:W-:Y:S01]  /*0430*/  FSETP.GT.AND P2, PT, R14, 8.50705917302346158658e+37, PT ;  /* 0x7e8000000e00780b */ /* 0x008fe20003f44000 */
[----:B------:R-:W1:Y:S01]  /*0440*/  MUFU.SQRT R13, R13 ;  /* 0x0000000d000d7308 */ /* 0x000e620000002000 */
[----:B------:R-:W-:Y:S01]  /*0450*/  FSEL R20, R3, 1, P3 ;  /* 0x3f80000003147808 */ /* 0x000fe20001800000 */
[----:B------:R-:W-:Y:S01]  /*0460*/  @P3 FMUL R9, R9, 0.25 ;  /* 0x3e80000009093820 */ /* 0x000fe20000400000 */
[----:B------:R-:W-:-:S02]  /*0470*/  FSETP.GEU.AND P5, PT, R8, 1.175494350822287508e-38, PT ;  /* 0x008000000800780b */ /* 0x000fc40003fae000 */
[----:B------:R-:W-:-:S03]  /*0480*/  FSETP.GEU.AND P3, PT, R14, 1.175494350822287508e-38, PT ;  /* 0x008000000e00780b */ /* 0x000fc60003f6e000 */
[----:B------:R-:W3:Y:S01]  /*0490*/  MUFU.SQRT R25, R26 ;  /* 0x0000001a00197308 */ /* 0x000ee20000002000 */
[----:B------:R-:W-:Y:S01]  /*04a0*/  @!P4 FMUL R9, R9, 16777216 ;  /* 0x4b8000000909c820 */ /* 0x000fe20000400000 */
[----:B------:R-:W-:Y:S01]  /*04b0*/  @!P4 FMUL R20, R20, 16777216 ;  /* 0x4b8000001414c820 */ /* 0x000fe20000400000 */
[----:B--2---:R-:W-:Y:S01]  /*04c0*/  FSETP.GT.AND P4, PT, R15, 8.50705917302346158658e+37, PT ;  /* 0x7e8000000f00780b */ /* 0x004fe20003f84000 */
[----:B------:R-:W-:Y:S01]  /*04d0*/  FADD R11, -R11, R7 ;  /* 0x000000070b0b7221 */ /* 0x000fe20000000100 */
[C---:B------:R-:W-:Y:S01]  /*04e0*/  FSEL R24, R3.reuse, 1, P6 ;  /* 0x3f80000003187808 */ /* 0x040fe20003000000 */
[----:B------:R-:W-:Y:S02]  /*04f0*/  @P6 FMUL R8, R8, 0.25 ;  /* 0x3e80000008086820 */ /* 0x000fe40000400000 */
[----:B------:R2:W4:Y:S01]  /*0500*/  MUFU.RCP R7, R12 ;  /* 0x0000000c00077308 */ /* 0x0005220000001000 */
[----:B------:R-:W-:Y:S01]  /*0510*/  @P2 FMUL R14, R14, 0.25 ;  /* 0x3e8000000e0e2820 */ /* 0x000fe20000400000 */
[----:B------:R-:W-:Y:S01]  /*0520*/  @!P5 FMUL R8, R8, 16777216 ;  /* 0x4b8000000808d820 */ /* 0x000fe20000400000 */
[----:B------:R-:W-:Y:S01]  /*0530*/  @!P5 FMUL R24, R24, 16777216 ;  /* 0x4b8000001818d820 */ /* 0x000fe20000400000 */
[----:B--2---:R-:W-:Y:S01]  /*0540*/  FSEL R12, R3, 1, P2 ;  /* 0x3f800000030c7808 */ /* 0x004fe20001000000 */
[----:B------:R-:W-:Y:S01]  /*0550*/  @!P3 FMUL R14, R14, 16777216 ;  /* 0x4b8000000e0eb820 */ /* 0x000fe20000400000 */
[----:B-1----:R-:W-:-:S03]  /*0560*/  FSETP.GT.AND P5, PT, R13, 8.50705917302346158658e+37, PT ;  /* 0x7e8000000d00780b */ /* 0x002fc60003fa4000 */
[----:B------:R-:W-:Y:S01]  /*0570*/  @!P3 FMUL R12, R12, 16777216 ;  /* 0x4b8000000c0cb820 */ /* 0x000fe20000400000 */
[----:B---3--:R-:W-:Y:S01]  /*0580*/  FSETP.GT.AND P3, PT, R25, 8.50705917302346158658e+37, PT ;  /* 0x7e8000001900780b */ /* 0x008fe20003f64000 */
[----:B------:R-:W-:Y:S01]  /*0590*/  FADD R17, -R21, R17 ;  /* 0x0000001115117221 */ /* 0x000fe20000000100 */
[C---:B------:R-:W-:Y:S01]  /*05a0*/  FSETP.GEU.AND P6, PT, R15.reuse, 1.175494350822287508e-38, PT ;  /* 0x008000000f00780b */ /* 0x040fe20003fce000 */
[----:B------:R-:W-:Y:S01]  /*05b0*/  @P4 FMUL R15, R15, 0.25 ;  /* 0x3e8000000f0f4820 */ /* 0x000fe20000400000 */
[----:B------:R-:W-:Y:S01]  /*05c0*/  FSEL R21, R3, 1, P4 ;  /* 0x3f80000003157808 */ /* 0x000fe20002000000 */
[----:B------:R-:W1:Y:S01]  /*05d0*/  MUFU.RCP R29, R14 ;  /* 0x0000000e001d7308 */ /* 0x000e620000001000 */
[----:B------:R-:W-:Y:S02]  /*05e0*/  FSETP.GEU.AND P2, PT, R13, 1.175494350822287508e-38, PT ;  /* 0x008000000d00780b */ /* 0x000fe40003f4e000 */
[----:B------:R-:W-:Y:S01]  /*05f0*/  FSETP.GEU.AND P4, PT, R25, 1.175494350822287508e-38, PT ;  /* 0x008000001900780b */ /* 0x000fe20003f8e000 */
[----:B------:R-:W-:-:S04]  /*0600*/  FADD R23, -R23, R19 ;  /* 0x0000001317177221 */ /* 0x000fc80000000100 */
[----:B------:R-:W2:Y:S01]  /*0610*/  MUFU.RCP R33, R8 ;  /* 0x0000000800217308 */ /* 0x000ea20000001000 */
[----:B----4-:R-:W-:Y:S01]  /*0620*/  FMUL R19, R7, R6 ;  /* 0x0000000607137220 */ /* 0x010fe20000400000 */
[----:B------:R-:W-:Y:S01]  /*0630*/  @P5 FMUL R13, R13, 0.25 ;  /* 0x3e8000000d0d5820 */ /* 0x000fe20000400000 */
[----:B------:R-:W3:Y:S01]  /*0640*/  LDC.64 R6, c[0x0][0x228] ;  /* 0x00008a00ff067b82 */ /* 0x000ee20000000a00 */
[----:B------:R-:W-:-:S04]  /*0650*/  @P3 FMUL R25, R25, 0.25 ;  /* 0x3e80000019193820 */ /* 0x000fc80000400000 */
[----:B------:R-:W4:Y:S01]  /*0660*/  MUFU.RCP R9, R9 ;  /* 0x0000000900097308 */ /* 0x000f220000001000 */
[----:B------:R-:W-:Y:S01]  /*0670*/  @!P6 FMUL R15, R15, 16777216 ;  /* 0x4b8000000f0fe820 */ /* 0x000fe20000400000 */
[----:B------:R-:W-:Y:S01]  /*0680*/  @!P2 FMUL R13, R13, 16777216 ;  /* 0x4b8000000d0da820 */ /* 0x000fe20000400000 */
[----:B------:R-:W-:Y:S01]  /*0690*/  @!P4 FMUL R25, R25, 16777216 ;  /* 0x4b8000001919c820 */ /* 0x000fe20000400000 */
[----:B-1----:R-:W-:Y:S01]  /*06a0*/  FMUL R12, R29, R12 ;  /* 0x0000000c1d0c7220 */ /* 0x002fe20000400000 */
[----:B--2---:R-:W-:-:S03]  /*06b0*/  FMUL R33, R33, R24 ;  /* 0x0000001821217220 */ /* 0x004fc60000400000 */
[----:B------:R1:W2:Y:S08]  /*06c0*/  MUFU.RCP R8, R15 ;  /* 0x0000000f00087308 */ /* 0x0002b00000001000 */
[----:B------:R-:W5:Y:S01]  /*06d0*/  MUFU.RCP R26, R13 ;  /* 0x0000000d001a7308 */ /* 0x000f620000001000 */
[----:B----4-:R-:W-:Y:S01]  /*06e0*/  FMUL R24, R9, R20 ;  /* 0x0000001409187220 */ /* 0x010fe20000400000 */
[----:B-1----:R-:W-:-:S06]  /*06f0*/  FMUL R15, R33, R10 ;  /* 0x0000000a210f7220 */ /* 0x002fcc0000400000 */
[----:B------:R2:W1:Y:S01]  /*0700*/  MUFU.RCP R29, R25 ;  /* 0x00000019001d7308 */ /* 0x0004620000001000 */
[C---:B------:R-:W-:Y:S02]  /*0710*/  FSEL R9, R3.reuse, 1, P5 ;  /* 0x3f80000003097808 */ /* 0x040fe40002800000 */
[----:B------:R-:W-:Y:S01]  /*0720*/  FSEL R10, R3, 1, P3 ;  /* 0x3f800000030a7808 */ /* 0x000fe20001800000 */
[----:B------:R-:W-:Y:S02]  /*0730*/  @!P6 FMUL R21, R21, 16777216 ;  /* 0x4b8000001515e820 */ /* 0x000fe40000400000 */
[----:B------:R-:W-:Y:S02]  /*0740*/  @!P2 FMUL R9, R9, 16777216 ;  /* 0x4b8000000909a820 */ /* 0x000fe40000400000 */
[----:B------:R-:W-:Y:S01]  /*0750*/  @!P4 FMUL R10, R10, 16777216 ;  /* 0x4b8000000a0ac820 */ /* 0x000fe20000400000 */
[----:B------:R-:W-:Y:S01]  /*0760*/  FMUL R12, R12, R11 ;  /* 0x0000000b0c0c7220 */ /* 0x000fe20000400000 */
[----:B------:R-:W-:Y:S01]  /*0770*/  FMUL R24, R24, R5 ;  /* 0x0000000518187220 */ /* 0x000fe20000400000 */
[----:B------:R-:W-:Y:S01]  /*0780*/  FMUL R19, R19, R4 ;  /* 0x0000000413137220 */ /* 0x000fe20000400000 */
[----:B--2---:R-:W-:Y:S01]  /*0790*/  FMUL R25, R8, R21 ;  /* 0x0000001508197220 */ /* 0x004fe20000400000 */
[----:B-----5:R-:W-:Y:S01]  /*07a0*/  FMUL R26, R26, R9 ;  /* 0x000000091a1a7220 */ /* 0x020fe20000400000 */
[----:B---3--:R-:W-:-:S04]  /*07b0*/  IMAD.WIDE R32, R2, 0x4, R6 ;  /* 0x0000000402207825 */ /* 0x008fc800078e0206 */
[----:B-1----:R-:W-:Y:S01]  /*07c0*/  FMUL R29, R29, R10 ;  /* 0x0000000a1d1d7220 */ /* 0x002fe20000400000 */
[----:B------:R-:W-:Y:S02]  /*07d0*/  CS2R R8, SRZ ;  /* 0x0000000000087805 */ /* 0x000fe4000001ff00 */
[----:B------:R-:W-:Y:S02]  /*07e0*/  CS2R R10, SRZ ;  /* 0x00000000000a7805 */ /* 0x000fe4000001ff00 */
[----:B------:R-:W-:Y:S02]  /*07f0*/  CS2R R4, SRZ ;  /* 0x0000000000047805 */ /* 0x000fe4000001ff00 */
[----:B------:R-:W-:Y:S02]  /*0800*/  CS2R R6, SRZ ;  /* 0x0000000000067805 */ /* 0x000fe4000001ff00 */
[----:B------:R-:W2:Y:S04]  /*0810*/  @!P1 LDG.E.EL.128 R8, desc[UR4][R32.64] ;  /* 0x0000000420089981 */ /* 0x000ea8000c2e1d00 */
[----:B------:R-:W2:Y:S01]  /*0820*/  @!P1 LDG.E.EL.128 R4, desc[UR4][R30.64] ;  /* 0x000000041e049981 */ /* 0x000ea2000c2e1d00 */
[----:B------:R-:W-:-:S04]  /*0830*/  FADD R27, R27, 9.9999997473787516356e-06 ;  /* 0x3727c5ac1b1b7421 */ /* 0x000fc80000000000 */
[----:B------:R-:W1:Y:S02]  /*0840*/  MUFU.SQRT R20, R27 ;  /* 0x0000001b00147308 */ /* 0x000e640000002000 */
[C---:B-1----:R-:W-:Y:S02]  /*0850*/  FSETP.GT.AND P2, PT, R20.reuse, 8.50705917302346158658e+37, PT ;  /* 0x7e8000001400780b */ /* 0x042fe40003f44000 */
[----:B------:R-:W-:-:S11]  /*0860*/  FSETP.GEU.AND P3, PT, R20, 1.175494350822287508e-38, PT ;  /* 0x008000001400780b */ /* 0x000fd60003f6e000 */
[----:B------:R-:W-:-:S04]  /*0870*/  @P2 FMUL R20, R20, 0.25 ;  /* 0x3e80000014142820 */ /* 0x000fc80000400000 */
[----:B------:R-:W-:-:S06]  /*0880*/  @!P3 FMUL R20, R20, 16777216 ;  /* 0x4b8000001414b820 */ /* 0x000fcc0000400000 */
[----:B------:R-:W1:Y:S01]  /*0890*/  MUFU.RCP R20, R20 ;  /* 0x0000001400147308 */ /* 0x000e620000001000 */
[----:B------:R-:W-:-:S05]  /*08a0*/  FSEL R3, R3, 1, P2 ;  /* 0x3f80000003037808 */ /* 0x000fca0001000000 */
[----:B------:R-:W-:Y:S01]  /*08b0*/  @!P3 FMUL R3, R3, 16777216 ;  /* 0x4b8000000303b820 */ /* 0x000fe20000400000 */
[----:B------:R-:W-:-:S03]  /*08c0*/  FADD R18, -R22, R18 ;  /* 0x0000001216127221 */ /* 0x000fc60000000100 */
[----:B-1----:R-:W-:Y:S01]  /*08d0*/  FMUL R2, R20, R3 ;  /* 0x0000000314027220 */ /* 0x002fe20000400000 */
[----:B------:R-:W-:-:S03]  /*08e0*/  CS2R R20, SRZ ;  /* 0x0000000000147805 */ /* 0x000fc6000001ff00 */
[----:B------:R-:W-:Y:S01]  /*08f0*/  FMUL R2, R2, R23 ;  /* 0x0000001702027220 */ /* 0x000fe20000400000 */
[----:B------:R-:W-:-:S06]  /*0900*/  CS2R R22, SRZ ;  /* 0x0000000000167805 */ /* 0x000fcc000001ff00 */
[----:B------:R-:W3:Y:S01]  /*0910*/  @!P0 LDG.E.EL.128 R20, desc[UR4][R30.64] ;  /* 0x000000041e148981 */ /* 0x000ee2000c2e1d00 */
[----:B--2---:R-:W-:Y:S01]  /*0920*/  FFMA R6, R15, R10, R6 ;  /* 0x0000000a0f067223 */ /* 0x004fe20000000006 */
[----:B------:R-:W-:Y:S01]  /*0930*/  FFMA R7, R12, R11, R7 ;  /* 0x0000000b0c077223 */ /* 0x000fe20000000007 */
[----:B------:R-:W-:Y:S02]  /*0940*/  CS2R R12, SRZ ;  /* 0x00000000000c7805 */ /* 0x000fe4000001ff00 */
[----:B------:R-:W-:Y:S01]  /*0950*/  CS2R R14, SRZ ;  /* 0x00000000000e7805 */ /* 0x000fe2000001ff00 */
[----:B------:R-:W1:Y:S05]  /*0960*/  LDC.64 R10, c[0x0][0x238] ;  /* 0x00008e00ff0a7b82 */ /* 0x000e6a0000000a00 */
[----:B------:R-:W3:Y:S01]  /*0970*/  @!P0 LDG.E.EL.128 R12, desc[UR4][R32.64] ;  /* 0x00000004200c8981 */ /* 0x000ee2000c2e1d00 */
[----:B------:R-:W-:Y:S01]  /*0980*/  FFMA R5, R24, R9, R5 ;  /* 0x0000000918057223 */ /* 0x000fe20000000005 */
[----:B------:R-:W-:Y:S01]  /*0990*/  FFMA R4, R19, R8, R4 ;  /* 0x0000000813047223 */ /* 0x000fe20000000004 */
[----:B------:R-:W-:Y:S01]  /*09a0*/  FSETP.GEU.AND P2, PT, R7, RZ, PT ;  /* 0x000000ff0700720b */ /* 0x000fe20003f4e000 */
[----:B------:R-:W-:Y:S01]  /*09b0*/  FMUL R29, R29, R18 ;  /* 0x000000121d1d7220 */ /* 0x000fe20000400000 */
[----:B------:R-:W-:Y:S01]  /*09c0*/  FSETP.GEU.AND P3, PT, R6, RZ, PT ;  /* 0x000000ff0600720b */ /* 0x000fe20003f6e000 */
[----:B------:R-:W-:Y:S01]  /*09d0*/  FMUL R26, R26, R17 ;  /* 0x000000111a1a7220 */ /* 0x000fe20000400000 */
[----:B------:R-:W-:Y:S01]  /*09e0*/  FSETP.GEU.AND P4, PT, R5, RZ, PT ;  /* 0x000000ff0500720b */ /* 0x000fe20003f8e000 */
[----:B------:R-:W-:Y:S01]  /*09f0*/  FMUL R25, R25, R16 ;  /* 0x0000001019197220 */ /* 0x000fe20000400000 */
[----:B------:R-:W-:-:S02]  /*0a00*/  FSETP.GEU.AND P5, PT, R4, RZ, PT ;  /* 0x000000ff0400720b */ /* 0x000fc40003fae000 */
[----:B------:R-:W-:Y:S02]  /*0a10*/  SEL R7, R7, RZ, P2 ;  /* 0x000000ff07077207 */ /* 0x000fe40001000000 */
[----:B------:R-:W-:Y:S02]  /*0a20*/  SEL R6, R6, RZ, P3 ;  /* 0x000000ff06067207 */ /* 0x000fe40001800000 */
[----:B------:R-:W-:Y:S02]  /*0a30*/  SEL R5, R5, RZ, P4 ;  /* 0x000000ff05057207 */ /* 0x000fe40002000000 */
[----:B------:R-:W-:Y:S01]  /*0a40*/  SEL R4, R4, RZ, P5 ;  /* 0x000000ff04047207 */ /* 0x000fe20002800000 */
[----:B-1----:R-:W-:-:S05]  /*0a50*/  IMAD.WIDE R10, R0, 0x4, R10 ;  /* 0x00000004000a7825 */ /* 0x002fca00078e020a */
[----:B------:R1:W-:Y:S01]  /*0a60*/  @!P1 STG.E.128 desc[UR4][R10.64], R4 ;  /* 0x000000040a009986 */ /* 0x0003e2000c101d04 */
[----:B---3--:R-:W-:Y:S01]  /*0a70*/  FFMA R2, R2, R15, R23 ;  /* 0x0000000f02027223 */ /* 0x008fe20000000017 */
[----:B------:R-:W-:Y:S01]  /*0a80*/  FFMA R14, R29, R14, R22 ;  /* 0x0000000e1d0e7223 */ /* 0x000fe20000000016 */
[----:B------:R-:W-:Y:S01]  /*0a90*/  FFMA R13, R26, R13, R21 ;  /* 0x0000000d1a0d7223 */ /* 0x000fe20000000015 */
[----:B------:R-:W-:Y:S02]  /*0aa0*/  FFMA R12, R25, R12, R20 ;  /* 0x0000000c190c7223 */ /* 0x000fe40000000014 */
[----:B------:R-:W-:Y:S02]  /*0ab0*/  FSETP.GEU.AND P1, PT, R2, RZ, PT ;  /* 0x000000ff0200720b */ /* 0x000fe40003f2e000 */
[----:B------:R-:W-:Y:S02]  /*0ac0*/  FSETP.GEU.AND P2, PT, R14, RZ, PT ;  /* 0x000000ff0e00720b */ /* 0x000fe40003f4e000 */
[----:B------:R-:W-:-:S02]  /*0ad0*/  FSETP.GEU.AND P3, PT, R13, RZ, PT ;  /* 0x000000ff0d00720b */ /* 0x000fc40003f6e000 */
[----:B------:R-:W-:Y:S02]  /*0ae0*/  FSETP.GEU.AND P4, PT, R12, RZ, PT ;  /* 0x000000ff0c00720b */ /* 0x000fe40003f8e000 */
[----:B------:R-:W-:Y:S02]  /*0af0*/  SEL R15, R2, RZ, P1 ;  /* 0x000000ff020f7207 */ /* 0x000fe40000800000 */
[----:B------:R-:W-:Y:S02]  /*0b00*/  SEL R14, R14, RZ, P2 ;  /* 0x000000ff0e0e7207 */ /* 0x000fe40001000000 */
[----:B------:R-:W-:Y:S02]  /*0b10*/  SEL R13, R13, RZ, P3 ;  /* 0x000000ff0d0d7207 */ /* 0x000fe40001800000 */
[----:B------:R-:W-:Y:S01]  /*0b20*/  SEL R12, R12, RZ, P4 ;  /* 0x000000ff0c0c7207 */ /* 0x000fe20002000000 */
[----:B-1----:R-:W-:Y:S06]  /*0b30*/  @P0 EXIT ;  /* 0x000000000000094d */ /* 0x002fec0003800000 */
[----:B------:R-:W-:Y:S01]  /*0b40*/  STG.E.128 desc[UR4][R10.64+0x800], R12 ;  /* 0x0008000c0a007986 */ /* 0x000fe2000c101d04 */
[----:B------:R-:W-:Y:S05]  /*0b50*/  EXIT ;  /* 0x000000000000794d */ /* 0x000fea0003800000 */
.L_x_0:
[----:B------:R-:W-:-:S00]  /*0b60*/  BRA `(.L_x_0) ;  /* 0xfffffffc00fc7947 */ /* 0x000fc0000383ffff */
[----:B------:R-:W-:-:S00]  /*0b70*/  NOP ;  /* 0x0000000000007918 */ /* 0x000fc00000000000 */
        /* <DEDUP_REMOVED lines=8> */
.L_x_1:


//--------------------- .nv.global.init           --------------------------
	.section	.nv.global.init,"aw",@progbits
.nv.global.init:
	.type		_$_str,@object
	.size		_$_str,(_$_str_$_2 - _$_str)
_$_str:
        /*0000*/ 	.byte	0x5f, 0x5f, 0x43, 0x55, 0x44, 0x41, 0x5f, 0x46, 0x54, 0x5a, 0x00
	.type		_$_str_$_2,@object
	.size		_$_str_$_2,(.L_1 - _$_str_$_2)
_$_str_$_2:
        /*000b*/ 	.byte	0x5f, 0x5f, 0x43, 0x55, 0x44, 0x41, 0x5f, 0x50, 0x52, 0x45, 0x43, 0x5f, 0x53, 0x51, 0x52, 0x54
        /*001b*/ 	.byte	0x00
.L_1:


//--------------------- .nv.constant0.triton_poi_fused__native_batch_norm_legit_no_training_relu_6 --------------------------
	.section	.nv.constant0.triton_poi_fused__native_batch_norm_legit_no_training_relu_6,"a",@progbits
	.sectionflags	@""
	.align	4
.nv.constant0.triton_poi_fused__native_batch_norm_legit_no_training_relu_6:
	.zero		580
